//
// Generated by NVIDIA NVVM Compiler
//
// Compiler Build ID: CL-36424714
// Cuda compilation tools, release 13.0, V13.0.88
// Based on NVVM 20.0.0
//

.version 9.0
.target sm_100
.address_size 64

	// .globl	_Z9shiftHashPji

.visible .entry _Z9shiftHashPji(
	.param .u64 .ptr .align 1 _Z9shiftHashPji_param_0,
	.param .u32 _Z9shiftHashPji_param_1
)
{
	.reg .b32 	%r<13>;
	.reg .b64 	%rd<5>;

	ld.param.u64 	%rd1, [_Z9shiftHashPji_param_0];
	ld.param.u32 	%r1, [_Z9shiftHashPji_param_1];
	cvta.to.global.u64 	%rd2, %rd1;
	mov.u32 	%r2, %tid.x;
	mul.wide.u32 	%rd3, %r2, 4;
	add.s64 	%rd4, %rd2, %rd3;
	ld.global.u32 	%r3, [%rd4];
	shr.u32 	%r4, %r3, 20;
	shr.u32 	%r5, %r3, 12;
	xor.b32  	%r6, %r5, %r4;
	xor.b32  	%r7, %r6, %r3;
	shr.u32 	%r8, %r7, 7;
	shr.u32 	%r9, %r7, 4;
	xor.b32  	%r10, %r9, %r8;
	xor.b32  	%r11, %r10, %r7;
	rem.u32 	%r12, %r11, %r1;
	st.global.u32 	[%rd4], %r12;
	ret;

}
	// .globl	_Z21calcCoordAndHashFloatPjiPfiPii
.visible .entry _Z21calcCoordAndHashFloatPjiPfiPii(
	.param .u64 .ptr .align 1 _Z21calcCoordAndHashFloatPjiPfiPii_param_0,
	.param .u32 _Z21calcCoordAndHashFloatPjiPfiPii_param_1,
	.param .u64 .ptr .align 1 _Z21calcCoordAndHashFloatPjiPfiPii_param_2,
	.param .u32 _Z21calcCoordAndHashFloatPjiPfiPii_param_3,
	.param .u64 .ptr .align 1 _Z21calcCoordAndHashFloatPjiPfiPii_param_4,
	.param .u32 _Z21calcCoordAndHashFloatPjiPfiPii_param_5
)
{
	.reg .pred 	%p<11>;
	.reg .b32 	%r<47>;
	.reg .b32 	%f<15>;
	.reg .b64 	%rd<16>;

	ld.param.u64 	%rd1, [_Z21calcCoordAndHashFloatPjiPfiPii_param_0];
	ld.param.u32 	%r20, [_Z21calcCoordAndHashFloatPjiPfiPii_param_1];
	ld.param.u64 	%rd2, [_Z21calcCoordAndHashFloatPjiPfiPii_param_2];
	ld.param.u32 	%r21, [_Z21calcCoordAndHashFloatPjiPfiPii_param_3];
	ld.param.u64 	%rd3, [_Z21calcCoordAndHashFloatPjiPfiPii_param_4];
	ld.param.u32 	%r22, [_Z21calcCoordAndHashFloatPjiPfiPii_param_5];
	mov.u32 	%r1, %tid.x;
	setp.eq.s32 	%p1, %r1, 0;
	mov.b32 	%r46, 1;
	@%p1 bra 	$L__BB1_6;
	setp.eq.s32 	%p2, %r1, 1;
	add.s32 	%r2, %r21, 1;
	setp.gt.u32 	%p3, %r1, %r2;
	or.pred  	%p4, %p2, %p3;
	@%p4 bra 	$L__BB1_3;
	add.s32 	%r27, %r1, -2;
	cvta.to.global.u64 	%rd10, %rd2;
	mul.wide.u32 	%rd11, %r27, 4;
	add.s64 	%rd12, %rd10, %rd11;
	ld.global.f32 	%f5, [%rd12];
	cvt.rn.f32.s32 	%f6, %r20;
	mul.f32 	%f7, %f5, %f6;
	cvt.rmi.f32.f32 	%f8, %f7;
	mov.u32 	%r28, %ctaid.x;
	cvt.rn.f32.u32 	%f9, %r28;
	add.f32 	%f10, %f8, %f9;
	mul.lo.s32 	%r29, %r28, %r27;
	shl.b32 	%r30, %r29, 1;
	cvt.rn.f32.u32 	%f11, %r30;
	add.f32 	%f12, %f10, %f11;
	div.rn.f32 	%f13, %f12, %f6;
	cvt.rmi.f32.f32 	%f14, %f13;
	bra.uni 	$L__BB1_5;
$L__BB1_3:
	mov.u32 	%r25, %ctaid.x;
	cvt.rn.f32.u32 	%f14, %r25;
	setp.le.u32 	%p5, %r1, %r2;
	@%p5 bra 	$L__BB1_5;
	cvt.s64.s32 	%rd4, %r21;
	cvt.u64.u32 	%rd5, %r1;
	sub.s64 	%rd6, %rd5, %rd4;
	cvta.to.global.u64 	%rd7, %rd3;
	shl.b64 	%rd8, %rd6, 2;
	add.s64 	%rd9, %rd7, %rd8;
	ld.global.u32 	%r26, [%rd9+-8];
	cvt.rn.f32.s32 	%f14, %r26;
$L__BB1_5:
	mov.b32 	%r46, %f14;
$L__BB1_6:
	sub.s32 	%r31, %r21, %r1;
	add.s32 	%r32, %r31, %r22;
	add.s32 	%r5, %r32, 1;
	setp.eq.s32 	%p6, %r5, 0;
	@%p6 bra 	$L__BB1_13;
	add.s32 	%r34, %r22, %r21;
	sub.s32 	%r35, %r34, %r1;
	and.b32  	%r6, %r5, 3;
	setp.lt.u32 	%p7, %r35, 3;
	@%p7 bra 	$L__BB1_10;
	and.b32  	%r36, %r5, -4;
	neg.s32 	%r40, %r36;
$L__BB1_9:
	mul.lo.s32 	%r46, %r46, 923521;
	add.s32 	%r40, %r40, 4;
	setp.ne.s32 	%p8, %r40, 0;
	@%p8 bra 	$L__BB1_9;
$L__BB1_10:
	setp.eq.s32 	%p9, %r6, 0;
	@%p9 bra 	$L__BB1_13;
	neg.s32 	%r44, %r6;
$L__BB1_12:
	.pragma "nounroll";
	mul.lo.s32 	%r46, %r46, 31;
	add.s32 	%r44, %r44, 1;
	setp.ne.s32 	%p10, %r44, 0;
	@%p10 bra 	$L__BB1_12;
$L__BB1_13:
	cvta.to.global.u64 	%rd13, %rd1;
	mov.u32 	%r37, %ctaid.x;
	mul.wide.u32 	%rd14, %r37, 4;
	add.s64 	%rd15, %rd13, %rd14;
	atom.global.add.u32 	%r38, [%rd15], %r46;
	ret;

}


// ===== COMPILED SASS (sm_100) =====

	.target	sm_100

	.elftype	@"ET_EXEC"


//--------------------- .note.nv.tkinfo           --------------------------
	.section	.note.nv.tkinfo,"",@"SHT_NOTE"
	.sectionflags	@"SHF_NOTE_NV_TKINFO"
	.tkinfo
        /*0018*/ 	.word	0x00000002
        /*0030*/ 	.string	""
        /*0030*/ 	.string	"ptxas"
        /*0030*/ 	.string	"Cuda compilation tools, release 13.0, V13.0.88"
        /*0030*/ 	.string	"Build cuda_13.0.r13.0/compiler.36424714_0"
        /*0030*/ 	.string	"-arch sm_100 -m 64 "



//--------------------- .note.nv.cuinfo           --------------------------
	.section	.note.nv.cuinfo,"",@"SHT_NOTE"
	.sectionflags	@"SHF_NOTE_NV_CUINFO"
        /*0018*/ 	.short	0x0002
        /*001a*/ 	.short	0x0064
        /*001c*/ 	.short	0x0082
	.zero		2


//--------------------- .nv.info                  --------------------------
	.section	.nv.info,"",@"SHT_CUDA_INFO"
	.align	4


	//----- nvinfo : EIATTR_REGCOUNT
	.align		4
        /*0000*/ 	.byte	0x04, 0x2f
        /*0002*/ 	.short	(.L_1 - .L_0)
	.align		4
.L_0:
        /*0004*/ 	.word	index@(_Z9shiftHashPji)
        /*0008*/ 	.word	0x0000000c


	//----- nvinfo : EIATTR_FRAME_SIZE
	.align		4
.L_1:
        /*000c*/ 	.byte	0x04, 0x11
        /*000e*/ 	.short	(.L_3 - .L_2)
	.align		4
.L_2:
        /*0010*/ 	.word	index@(_Z9shiftHashPji)
        /*0014*/ 	.word	0x00000000


	//----- nvinfo : EIATTR_REGCOUNT
	.align		4
.L_3:
        /*0018*/ 	.byte	0x04, 0x2f
        /*001a*/ 	.short	(.L_5 - .L_4)
	.align		4
.L_4:
        /*001c*/ 	.word	index@(_Z21calcCoordAndHashFloatPjiPfiPii)
        /*0020*/ 	.word	0x00000010


	//----- nvinfo : EIATTR_FRAME_SIZE
	.align		4
.L_5:
        /*0024*/ 	.byte	0x04, 0x11
        /*0026*/ 	.short	(.L_7 - .L_6)
	.align		4
.L_6:
        /*0028*/ 	.word	index@($__internal_0_$__cuda_sm3x_div_rn_noftz_f32_slowpath)
        /*002c*/ 	.word	0x00000000


	//----- nvinfo : EIATTR_FRAME_SIZE
	.align		4
.L_7:
        /*0030*/ 	.byte	0x04, 0x11
        /*0032*/ 	.short	(.L_9 - .L_8)
	.align		4
.L_8:
        /*0034*/ 	.word	index@(_Z21calcCoordAndHashFloatPjiPfiPii)
        /*0038*/ 	.word	0x00000000


	//----- nvinfo : EIATTR_MIN_STACK_SIZE
	.align		4
.L_9:
        /*003c*/ 	.byte	0x04, 0x12
        /*003e*/ 	.short	(.L_11 - .L_10)
	.align		4
.L_10:
        /*0040*/ 	.word	index@(_Z21calcCoordAndHashFloatPjiPfiPii)
        /*0044*/ 	.word	0x00000000


	//----- nvinfo : EIATTR_MIN_STACK_SIZE
	.align		4
.L_11:
        /*0048*/ 	.byte	0x04, 0x12
        /*004a*/ 	.short	(.L_13 - .L_12)
	.align		4
.L_12:
        /*004c*/ 	.word	index@(_Z9shiftHashPji)
        /*0050*/ 	.word	0x00000000
.L_13:


//--------------------- .nv.compat                --------------------------
	.section	.nv.compat,"",@"SHT_CUDA_COMPAT_INFO"
	.align	4
        /*0000*/ 	.byte	0x02, 0x09, 0x00, 0x00, 0x02, 0x02, 0x01, 0x00, 0x02, 0x05, 0x05, 0x00, 0x03, 0x07, 0x01, 0x01
        /*0010*/ 	.byte	0x02, 0x03, 0x00, 0x00, 0x02, 0x06, 0x01, 0x00, 0x04, 0x0b, 0x08, 0x00, 0x01, 0x00, 0x00, 0x00
        /*0020*/ 	.byte	0x00, 0x00, 0x00, 0x00


//--------------------- .nv.info._Z21calcCoordAndHashFloatPjiPfiPii --------------------------
	.section	.nv.info._Z21calcCoordAndHashFloatPjiPfiPii,"",@"SHT_CUDA_INFO"
	.sectionflags	@""
	.align	4


	//----- nvinfo : EIATTR_CUDA_API_VERSION
	.align		4
        /*0000*/ 	.byte	0x04, 0x37
        /*0002*/ 	.short	(.L_15 - .L_14)
.L_14:
        /*0004*/ 	.word	0x00000082


	//----- nvinfo : EIATTR_KPARAM_INFO
	.align		4
.L_15:
        /*0008*/ 	.byte	0x04, 0x17
        /*000a*/ 	.short	(.L_17 - .L_16)
.L_16:
        /*000c*/ 	.word	0x00000000
        /*0010*/ 	.short	0x0005
        /*0012*/ 	.short	0x0028
        /*0014*/ 	.byte	0x00, 0xf0, 0x11, 0x00


	//----- nvinfo : EIATTR_KPARAM_INFO
	.align		4
.L_17:
        /*0018*/ 	.byte	0x04, 0x17
        /*001a*/ 	.short	(.L_19 - .L_18)
.L_18:
        /*001c*/ 	.word	0x00000000
        /*0020*/ 	.short	0x0004
        /*0022*/ 	.short	0x0020
        /*0024*/ 	.byte	0x00, 0xf5, 0x21, 0x00


	//----- nvinfo : EIATTR_KPARAM_INFO
	.align		4
.L_19:
        /*0028*/ 	.byte	0x04, 0x17
        /*002a*/ 	.short	(.L_21 - .L_20)
.L_20:
        /*002c*/ 	.word	0x00000000
        /*0030*/ 	.short	0x0003
        /*0032*/ 	.short	0x0018
        /*0034*/ 	.byte	0x00, 0xf0, 0x11, 0x00


	//----- nvinfo : EIATTR_KPARAM_INFO
	.align		4
.L_21:
        /*0038*/ 	.byte	0x04, 0x17
        /*003a*/ 	.short	(.L_23 - .L_22)
.L_22:
        /*003c*/ 	.word	0x00000000
        /*0040*/ 	.short	0x0002
        /*0042*/ 	.short	0x0010
        /*0044*/ 	.byte	0x00, 0xf5, 0x21, 0x00


	//----- nvinfo : EIATTR_KPARAM_INFO
	.align		4
.L_23:
        /*0048*/ 	.byte	0x04, 0x17
        /*004a*/ 	.short	(.L_25 - .L_24)
.L_24:
        /*004c*/ 	.word	0x00000000
        /*0050*/ 	.short	0x0001
        /*0052*/ 	.short	0x0008
        /*0054*/ 	.byte	0x00, 0xf0, 0x11, 0x00


	//----- nvinfo : EIATTR_KPARAM_INFO
	.align		4
.L_25:
        /*0058*/ 	.byte	0x04, 0x17
        /*005a*/ 	.short	(.L_27 - .L_26)
.L_26:
        /*005c*/ 	.word	0x00000000
        /*0060*/ 	.short	0x0000
        /*0062*/ 	.short	0x0000
        /*0064*/ 	.byte	0x00, 0xf5, 0x21, 0x00


	//----- nvinfo : EIATTR_SPARSE_MMA_MASK
	.align		4
.L_27:
        /*0068*/ 	.byte	0x03, 0x50
        /*006a*/ 	.short	0x0000


	//----- nvinfo : EIATTR_MAXREG_COUNT
	.align		4
        /*006c*/ 	.byte	0x03, 0x1b
        /*006e*/ 	.short	0x00ff


	//----- nvinfo : EIATTR_MERCURY_ISA_VERSION
	.align		4
        /*0070*/ 	.byte	0x03, 0x5f
        /*0072*/ 	.short	0x0101


	//----- nvinfo : EIATTR_INT_WARP_WIDE_INSTR_OFFSETS
	.align		4
        /*0074*/ 	.byte	0x04, 0x31
        /*0076*/ 	.short	(.L_29 - .L_28)


	//   ....[0]....
.L_28:
        /*0078*/ 	.word	0x00000690


	//   ....[1]....
        /*007c*/ 	.word	0x000006b0


	//----- nvinfo : EIATTR_VRC_CTA_INIT_COUNT
	.align		4
.L_29:
        /*0080*/ 	.byte	0x02, 0x4a
	.zero		1
	.zero		1


	//----- nvinfo : EIATTR_EXIT_INSTR_OFFSETS
	.align		4
        /*0084*/ 	.byte	0x04, 0x1c
        /*0086*/ 	.short	(.L_31 - .L_30)


	//   ....[0]....
.L_30:
        /*0088*/ 	.word	0x00000720


	//----- nvinfo : EIATTR_CRS_STACK_SIZE
	.align		4
.L_31:
        /*008c*/ 	.byte	0x04, 0x1e
        /*008e*/ 	.short	(.L_33 - .L_32)
.L_32:
        /*0090*/ 	.word	0x00000000


	//----- nvinfo : EIATTR_CBANK_PARAM_SIZE
	.align		4
.L_33:
        /*0094*/ 	.byte	0x03, 0x19
        /*0096*/ 	.short	0x002c


	//----- nvinfo : EIATTR_PARAM_CBANK
	.align		4
        /*0098*/ 	.byte	0x04, 0x0a
        /*009a*/ 	.short	(.L_35 - .L_34)
	.align		4
.L_34:
        /*009c*/ 	.word	index@(.nv.constant0._Z21calcCoordAndHashFloatPjiPfiPii)
        /*00a0*/ 	.short	0x0380
        /*00a2*/ 	.short	0x002c


	//----- nvinfo : EIATTR_SW_WAR
	.align		4
.L_35:
        /*00a4*/ 	.byte	0x04, 0x36
        /*00a6*/ 	.short	(.L_37 - .L_36)
.L_36:
        /*00a8*/ 	.word	0x00000008
.L_37:


//--------------------- .nv.info._Z9shiftHashPji  --------------------------
	.section	.nv.info._Z9shiftHashPji,"",@"SHT_CUDA_INFO"
	.sectionflags	@""
	.align	4


	//----- nvinfo : EIATTR_CUDA_API_VERSION
	.align		4
        /*0000*/ 	.byte	0x04, 0x37
        /*0002*/ 	.short	(.L_39 - .L_38)
.L_38:
        /*0004*/ 	.word	0x00000082


	//----- nvinfo : EIATTR_KPARAM_INFO
	.align		4
.L_39:
        /*0008*/ 	.byte	0x04, 0x17
        /*000a*/ 	.short	(.L_41 - .L_40)
.L_40:
        /*000c*/ 	.word	0x00000000
        /*0010*/ 	.short	0x0001
        /*0012*/ 	.short	0x0008
        /*0014*/ 	.byte	0x00, 0xf0, 0x11, 0x00


	//----- nvinfo : EIATTR_KPARAM_INFO
	.align		4
.L_41:
        /*0018*/ 	.byte	0x04, 0x17
        /*001a*/ 	.short	(.L_43 - .L_42)
.L_42:
        /*001c*/ 	.word	0x00000000
        /*0020*/ 	.short	0x0000
        /*0022*/ 	.short	0x0000
        /*0024*/ 	.byte	0x00, 0xf5, 0x21, 0x00


	//----- nvinfo : EIATTR_SPARSE_MMA_MASK
	.align		4
.L_43:
        /*0028*/ 	.byte	0x03, 0x50
        /*002a*/ 	.short	0x0000


	//----- nvinfo : EIATTR_MAXREG_COUNT
	.align		4
        /*002c*/ 	.byte	0x03, 0x1b
        /*002e*/ 	.short	0x00ff


	//----- nvinfo : EIATTR_MERCURY_ISA_VERSION
	.align		4
        /*0030*/ 	.byte	0x03, 0x5f
        /*0032*/ 	.short	0x0101


	//----- nvinfo : EIATTR_VRC_CTA_INIT_COUNT
	.align		4
        /*0034*/ 	.byte	0x02, 0x4a
	.zero		1
	.zero		1


	//----- nvinfo : EIATTR_EXIT_INSTR_OFFSETS
	.align		4
        /*0038*/ 	.byte	0x04, 0x1c
        /*003a*/ 	.short	(.L_45 - .L_44)


	//   ....[0]....
.L_44:
        /*003c*/ 	.word	0x000001f0


	//----- nvinfo : EIATTR_CBANK_PARAM_SIZE
	.align		4
.L_45:
        /*0040*/ 	.byte	0x03, 0x19
        /*0042*/ 	.short	0x000c


	//----- nvinfo : EIATTR_PARAM_CBANK
	.align		4
        /*0044*/ 	.byte	0x04, 0x0a
        /*0046*/ 	.short	(.L_47 - .L_46)
	.align		4
.L_46:
        /*0048*/ 	.word	index@(.nv.constant0._Z9shiftHashPji)
        /*004c*/ 	.short	0x0380
        /*004e*/ 	.short	0x000c


	//----- nvinfo : EIATTR_SW_WAR
	.align		4
.L_47:
        /*0050*/ 	.byte	0x04, 0x36
        /*0052*/ 	.short	(.L_49 - .L_48)
.L_48:
        /*0054*/ 	.word	0x00000008
.L_49:


//--------------------- .nv.callgraph             --------------------------
	.section	.nv.callgraph,"",@"SHT_CUDA_CALLGRAPH"
	.align	4
	.sectionentsize	8
	.align		4
        /*0000*/ 	.word	0x00000000
	.align		4
        /*0004*/ 	.word	0xffffffff
	.align		4
        /*0008*/ 	.word	0x00000000
	.align		4
        /*000c*/ 	.word	0xfffffffe
	.align		4
        /*0010*/ 	.word	0x00000000
	.align		4
        /*0014*/ 	.word	0xfffffffd
	.align		4
        /*0018*/ 	.word	0x00000000
	.align		4
        /*001c*/ 	.word	0xfffffffc


//--------------------- .text._Z21calcCoordAndHashFloatPjiPfiPii --------------------------
	.section	.text._Z21calcCoordAndHashFloatPjiPfiPii,"ax",@progbits
	.align	128
        .global         _Z21calcCoordAndHashFloatPjiPfiPii
        .type           _Z21calcCoordAndHashFloatPjiPfiPii,@function
        .size           _Z21calcCoordAndHashFloatPjiPfiPii,(.L_x_28 - _Z21calcCoordAndHashFloatPjiPfiPii)
        .other          _Z21calcCoordAndHashFloatPjiPfiPii,@"STO_CUDA_ENTRY STV_DEFAULT"
_Z21calcCoordAndHashFloatPjiPfiPii:
.text._Z21calcCoordAndHashFloatPjiPfiPii:
[----:B------:R-:W-:Y:S01]  /*0000*/  LDC R1, c[0x0][0x37c] ;  /* 0x0000df00ff017b82 */ /* 0x000fe20000000800 */
[----:B------:R-:W0:Y:S01]  /*0010*/  S2R R2, SR_TID.X ;  /* 0x0000000000027919 */ /* 0x000e220000002100 */
[----:B------:R-:W1:Y:S01]  /*0020*/  LDCU.64 UR6, c[0x0][0x358] ;  /* 0x00006b00ff0677ac */ /* 0x000e620008000a00 */
[----:B------:R-:W-:Y:S01]  /*0030*/  BSSY.RECONVERGENT B0, `(.L_x_0) ;  /* 0x0000035000007945 */ /* 0x000fe20003800200 */
[----:B------:R-:W-:Y:S01]  /*0040*/  IMAD.MOV.U32 R0, RZ, RZ, 0x1 ;  /* 0x00000001ff007424 */ /* 0x000fe200078e00ff */
[----:B0-----:R-:W-:-:S13]  /*0050*/  ISETP.NE.AND P0, PT, R2, RZ, PT ;  /* 0x000000ff0200720c */ /* 0x001fda0003f05270 */
[----:B-1----:R-:W-:Y:S05]  /*0060*/  @!P0 BRA `(.L_x_1) ;  /* 0x0000000000c48947 */ /* 0x002fea0003800000 */
[----:B------:R-:W0:Y:S01]  /*0070*/  LDC R5, c[0x0][0x398] ;  /* 0x0000e600ff057b82 */ /* 0x000e220000000800 */
[----:B------:R-:W-:Y:S01]  /*0080*/  BSSY.RECONVERGENT B1, `(.L_x_1) ;  /* 0x000002f000017945 */ /* 0x000fe20003800200 */
[----:B0-----:R-:W-:-:S05]  /*0090*/  VIADD R3, R5, 0x1 ;  /* 0x0000000105037836 */ /* 0x001fca0000000000 */
[----:B------:R-:W-:-:S04]  /*00a0*/  ISETP.GT.U32.AND P0, PT, R2, R3, PT ;  /* 0x000000030200720c */ /* 0x000fc80003f04070 */
[----:B------:R-:W-:-:S13]  /*00b0*/  ISETP.EQ.OR P0, PT, R2, 0x1, P0 ;  /* 0x000000010200780c */ /* 0x000fda0000702670 */
[----:B------:R-:W-:Y:S05]  /*00c0*/  @P0 BRA `(.L_x_2) ;  /* 0x0000000000780947 */ /* 0x000fea0003800000 */
[----:B------:R-:W0:Y:S01]  /*00d0*/  LDC.64 R4, c[0x0][0x390] ;  /* 0x0000e400ff047b82 */ /* 0x000e220000000a00 */
[----:B------:R-:W-:Y:S01]  /*00e0*/  VIADD R3, R2, 0xfffffffe ;  /* 0xfffffffe02037836 */ /* 0x000fe20000000000 */
[----:B------:R-:W1:Y:S03]  /*00f0*/  LDCU UR5, c[0x0][0x388] ;  /* 0x00007100ff0577ac */ /* 0x000e660008000800 */
[----:B0-----:R-:W-:-:S06]  /*0100*/  IMAD.WIDE.U32 R4, R3, 0x4, R4 ;  /* 0x0000000403047825 */ /* 0x001fcc00078e0004 */
[----:B------:R-:W2:Y:S01]  /*0110*/  LDG.E R4, desc[UR6][R4.64] ;  /* 0x0000000604047981 */ /* 0x000ea2000c1e1900 */
[----:B------:R-:W0:Y:S01]  /*0120*/  S2UR UR4, SR_CTAID.X ;  /* 0x00000000000479c3 */ /* 0x000e220000002500 */
[----:B-1----:R-:W-:Y:S01]  /*0130*/  I2FP.F32.S32 R7, UR5 ;  /* 0x0000000500077c45 */ /* 0x002fe20008201400 */
[----:B------:R-:W-:Y:S03]  /*0140*/  BSSY.RECONVERGENT B2, `(.L_x_3) ;  /* 0x0000014000027945 */ /* 0x000fe60003800200 */
[----:B------:R-:W-:Y:S01]  /*0150*/  MUFU.RCP R8, R7 ;  /* 0x0000000700087308 */ /* 0x000fe20000001000 */
[----:B0-----:R-:W-:Y:S01]  /*0160*/  IMAD R0, R3, UR4, RZ ;  /* 0x0000000403007c24 */ /* 0x001fe2000f8e02ff */
[----:B------:R-:W-:-:S03]  /*0170*/  I2FP.F32.U32 R3, UR4 ;  /* 0x0000000400037c45 */ /* 0x000fc60008201000 */
[----:B------:R-:W-:-:S05]  /*0180*/  IMAD.SHL.U32 R0, R0, 0x2, RZ ;  /* 0x0000000200007824 */ /* 0x000fca00078e00ff */
[----:B------:R-:W-:Y:S01]  /*0190*/  I2FP.F32.U32 R9, R0 ;  /* 0x0000000000097245 */ /* 0x000fe20000201000 */
[----:B--2---:R-:W-:-:S06]  /*01a0*/  FMUL R6, R4, R7 ;  /* 0x0000000704067220 */ /* 0x004fcc0000400000 */
[----:B------:R-:W0:Y:S02]  /*01b0*/  FRND.FLOOR R6, R6 ;  /* 0x0000000600067307 */ /* 0x000e240000205000 */
[----:B0-----:R-:W-:Y:S01]  /*01c0*/  FADD R0, R6, R3 ;  /* 0x0000000306007221 */ /* 0x001fe20000000000 */
[----:B------:R-:W-:-:S03]  /*01d0*/  FFMA R3, -R7, R8, 1 ;  /* 0x3f80000007037423 */ /* 0x000fc60000000108 */
[----:B------:R-:W-:Y:S01]  /*01e0*/  FADD R0, R0, R9 ;  /* 0x0000000900007221 */ /* 0x000fe20000000000 */
[----:B------:R-:W-:-:S03]  /*01f0*/  FFMA R3, R8, R3, R8 ;  /* 0x0000000308037223 */ /* 0x000fc60000000008 */
[----:B------:R-:W0:Y:S01]  /*0200*/  FCHK P0, R0, R7 ;  /* 0x0000000700007302 */ /* 0x000e220000000000 */
[----:B------:R-:W-:-:S04]  /*0210*/  FFMA R4, R0, R3, RZ ;  /* 0x0000000300047223 */ /* 0x000fc800000000ff */
[----:B------:R-:W-:-:S04]  /*0220*/  FFMA R5, -R7, R4, R0 ;  /* 0x0000000407057223 */ /* 0x000fc80000000100 */
[----:B------:R-:W-:Y:S01]  /*0230*/  FFMA R3, R3, R5, R4 ;  /* 0x0000000503037223 */ /* 0x000fe20000000004 */
[----:B0-----:R-:W-:Y:S06]  /*0240*/  @!P0 BRA `(.L_x_4) ;  /* 0x00000000000c8947 */ /* 0x001fec0003800000 */
[----:B------:R-:W-:-:S07]  /*0250*/  MOV R4, 0x270 ;  /* 0x0000027000047802 */ /* 0x000fce0000000f00 */
[----:B------:R-:W-:Y:S05]  /*0260*/  CALL.REL.NOINC `($__internal_0_$__cuda_sm3x_div_rn_noftz_f32_slowpath) ;  /* 0x0000000400307944 */ /* 0x000fea0003c00000 */
[----:B------:R-:W-:-:S07]  /*0270*/  IMAD.MOV.U32 R3, RZ, RZ, R0 ;  /* 0x000000ffff037224 */ /* 0x000fce00078e0000 */
.L_x_4:
[----:B------:R-:W-:Y:S05]  /*0280*/  BSYNC.RECONVERGENT B2 ;  /* 0x0000000000027941 */ /* 0x000fea0003800200 */
.L_x_3:
[----:B------:R0:W1:Y:S01]  /*0290*/  FRND.FLOOR R0, R3 ;  /* 0x0000000300007307 */ /* 0x0000620000205000 */
[----:B------:R-:W-:Y:S05]  /*02a0*/  BRA `(.L_x_5) ;  /* 0x0000000000307947 */ /* 0x000fea0003800000 */
.L_x_2:
[----:B------:R-:W0:Y:S01]  /*02b0*/  S2UR UR4, SR_CTAID.X ;  /* 0x00000000000479c3 */ /* 0x000e220000002500 */
[----:B------:R-:W-:Y:S02]  /*02c0*/  ISETP.GT.U32.AND P0, PT, R2, R3, PT ;  /* 0x000000030200720c */ /* 0x000fe40003f04070 */
[----:B0-----:R-:W-:-:S11]  /*02d0*/  I2FP.F32.U32 R0, UR4 ;  /* 0x0000000400007c45 */ /* 0x001fd60008201000 */
[----:B------:R-:W-:Y:S05]  /*02e0*/  @!P0 BRA `(.L_x_5) ;  /* 0x0000000000208947 */ /* 0x000fea0003800000 */
[----:B------:R-:W0:Y:S01]  /*02f0*/  LDCU.64 UR4, c[0x0][0x3a0] ;  /* 0x00007400ff0477ac */ /* 0x000e220008000a00 */
[----:B------:R-:W-:Y:S02]  /*0300*/  SHF.R.S32.HI R0, RZ, 0x1f, R5 ;  /* 0x0000001fff007819 */ /* 0x000fe40000011405 */
[----:B------:R-:W-:-:S05]  /*0310*/  IADD3 R3, P0, PT, R2, -R5, RZ ;  /* 0x8000000502037210 */ /* 0x000fca0007f1e0ff */
[----:B------:R-:W-:Y:S01]  /*0320*/  IMAD.X R0, RZ, RZ, ~R0, P0 ;  /* 0x000000ffff007224 */ /* 0x000fe200000e0e00 */
[----:B0-----:R-:W-:-:S04]  /*0330*/  LEA R4, P0, R3, UR4, 0x2 ;  /* 0x0000000403047c11 */ /* 0x001fc8000f8010ff */
[----:B------:R-:W-:-:S05]  /*0340*/  LEA.HI.X R5, R3, UR5, R0, 0x2, P0 ;  /* 0x0000000503057c11 */ /* 0x000fca00080f1400 */
[----:B------:R-:W2:Y:S02]  /*0350*/  LDG.E R4, desc[UR6][R4.64+-0x8] ;  /* 0xfffff80604047981 */ /* 0x000ea4000c1e1900 */
[----:B--2---:R-:W-:-:S07]  /*0360*/  I2FP.F32.S32 R0, R4 ;  /* 0x0000000400007245 */ /* 0x004fce0000201400 */
.L_x_5:
[----:B------:R-:W-:Y:S05]  /*0370*/  BSYNC.RECONVERGENT B1 ;  /* 0x0000000000017941 */ /* 0x000fea0003800200 */
.L_x_1:
[----:B------:R-:W-:Y:S05]  /*0380*/  BSYNC.RECONVERGENT B0 ;  /* 0x0000000000007941 */ /* 0x000fea0003800200 */
.L_x_0:
[----:B------:R-:W2:Y:S01]  /*0390*/  LDC R4, c[0x0][0x3a8] ;  /* 0x0000ea00ff047b82 */ /* 0x000ea20000000800 */
[----:B------:R-:W0:Y:S01]  /*03a0*/  LDCU UR5, c[0x0][0x398] ;  /* 0x00007300ff0577ac */ /* 0x000e220008000800 */
[----:B------:R-:W-:Y:S01]  /*03b0*/  BSSY.RECONVERGENT B0, `(.L_x_6) ;  /* 0x000002c000007945 */ /* 0x000fe20003800200 */
[----:B0-----:R-:W-:-:S05]  /*03c0*/  IADD3 R3, PT, PT, -R2, UR5, RZ ;  /* 0x0000000502037c10 */ /* 0x001fca000fffe1ff */
[----:B--2---:R-:W-:-:S05]  /*03d0*/  IMAD.X R3, R3, 0x1, R4, PT ;  /* 0x0000000103037824 */ /* 0x004fca00038e0604 */
[----:B------:R-:W-:-:S13]  /*03e0*/  ISETP.NE.AND P0, PT, R3, RZ, PT ;  /* 0x000000ff0300720c */ /* 0x000fda0003f05270 */
[----:B------:R-:W-:Y:S05]  /*03f0*/  @!P0 BRA `(.L_x_7) ;  /* 0x00000000009c8947 */ /* 0x000fea0003800000 */
[----:B------:R-:W-:Y:S01]  /*0400*/  IADD3 R2, PT, PT, -R2, UR5, R4 ;  /* 0x0000000502027c10 */ /* 0x000fe2000fffe104 */
[----:B------:R-:W-:Y:S03]  /*0410*/  BSSY.RECONVERGENT B1, `(.L_x_8) ;  /* 0x000001e000017945 */ /* 0x000fe60003800200 */
[----:B------:R-:W-:Y:S02]  /*0420*/  ISETP.GE.U32.AND P0, PT, R2, 0x3, PT ;  /* 0x000000030200780c */ /* 0x000fe40003f06070 */
[----:B------:R-:W-:-:S11]  /*0430*/  LOP3.LUT R2, R3, 0x3, RZ, 0xc0, !PT ;  /* 0x0000000303027812 */ /* 0x000fd600078ec0ff */
[----:B------:R-:W-:Y:S05]  /*0440*/  @!P0 BRA `(.L_x_9) ;  /* 0x0000000000688947 */ /* 0x000fea0003800000 */
[----:B------:R-:W-:-:S05]  /*0450*/  LOP3.LUT R3, R3, 0xfffffffc, RZ, 0xc0, !PT ;  /* 0xfffffffc03037812 */ /* 0x000fca00078ec0ff */
[----:B------:R-:W-:-:S05]  /*0460*/  IMAD.MOV R3, RZ, RZ, -R3 ;  /* 0x000000ffff037224 */ /* 0x000fca00078e0a03 */
[----:B------:R-:W-:-:S13]  /*0470*/  ISETP.GE.AND P0, PT, R3, RZ, PT ;  /* 0x000000ff0300720c */ /* 0x000fda0003f06270 */
[----:B------:R-:W-:Y:S05]  /*0480*/  @P0 BRA `(.L_x_10) ;  /* 0x0000000000480947 */ /* 0x000fea0003800000 */
[----:B------:R-:W-:Y:S01]  /*0490*/  IMAD.MOV R4, RZ, RZ, -R3 ;  /* 0x000000ffff047224 */ /* 0x000fe200078e0a03 */
[----:B------:R-:W-:Y:S01]  /*04a0*/  BSSY.RECONVERGENT B2, `(.L_x_11) ;  /* 0x0000009000027945 */ /* 0x000fe20003800200 */
[----:B------:R-:W-:-:S03]  /*04b0*/  PLOP3.LUT P0, PT, PT, PT, PT, 0x80, 0x8 ;  /* 0x000000000008781c */ /* 0x000fc60003f0f070 */
[----:B------:R-:W-:-:S13]  /*04c0*/  ISETP.GT.AND P1, PT, R4, 0xc, PT ;  /* 0x0000000c0400780c */ /* 0x000fda0003f24270 */
[----:B------:R-:W-:Y:S05]  /*04d0*/  @!P1 BRA `(.L_x_12) ;  /* 0x0000000000149947 */ /* 0x000fea0003800000 */
[----:B------:R-:W-:-:S13]  /*04e0*/  PLOP3.LUT P0, PT, PT, PT, PT, 0x8, 0x80 ;  /* 0x000000000080781c */ /* 0x000fda0003f0e170 */
.L_x_13:
[----:B------:R-:W-:Y:S02]  /*04f0*/  VIADD R3, R3, 0x10 ;  /* 0x0000001003037836 */ /* 0x000fe40000000000 */
[----:B-1----:R-:W-:-:S03]  /*0500*/  IMAD R0, R0, 0x50a9de01, RZ ;  /* 0x50a9de0100007824 */ /* 0x002fc600078e02ff */
[----:B------:R-:W-:-:S13]  /*0510*/  ISETP.GE.AND P1, PT, R3, -0xc, PT ;  /* 0xfffffff40300780c */ /* 0x000fda0003f26270 */
[----:B------:R-:W-:Y:S05]  /*0520*/  @!P1 BRA `(.L_x_13) ;  /* 0xfffffffc00f09947 */ /* 0x000fea000383ffff */
.L_x_12:
[----:B------:R-:W-:Y:S05]  /*0530*/  BSYNC.RECONVERGENT B2 ;  /* 0x0000000000027941 */ /* 0x000fea0003800200 */
.L_x_11:
[----:B------:R-:W-:-:S05]  /*0540*/  IMAD.MOV R4, RZ, RZ, -R3 ;  /* 0x000000ffff047224 */ /* 0x000fca00078e0a03 */
[----:B------:R-:W-:-:S13]  /*0550*/  ISETP.GT.AND P1, PT, R4, 0x4, PT ;  /* 0x000000040400780c */ /* 0x000fda0003f24270 */
[----:B------:R-:W-:Y:S01]  /*0560*/  @P1 VIADD R3, R3, 0x8 ;  /* 0x0000000803031836 */ /* 0x000fe20000000000 */
[----:B------:R-:W-:Y:S01]  /*0570*/  @P1 PLOP3.LUT P0, PT, PT, PT, PT, 0x8, 0x80 ;  /* 0x000000000080181c */ /* 0x000fe20003f0e170 */
[----:B-1----:R-:W-:-:S03]  /*0580*/  @P1 IMAD R0, R0, -0x6bbb90ff, RZ ;  /* 0x94446f0100001824 */ /* 0x002fc600078e02ff */
[----:B------:R-:W-:-:S13]  /*0590*/  ISETP.NE.OR P0, PT, R3, RZ, P0 ;  /* 0x000000ff0300720c */ /* 0x000fda0000705670 */
[----:B------:R-:W-:Y:S05]  /*05a0*/  @!P0 BRA `(.L_x_9) ;  /* 0x0000000000108947 */ /* 0x000fea0003800000 */
.L_x_10:
[----:B------:R-:W-:Y:S02]  /*05b0*/  VIADD R3, R3, 0x4 ;  /* 0x0000000403037836 */ /* 0x000fe40000000000 */
[----:B-1----:R-:W-:-:S03]  /*05c0*/  IMAD R0, R0, 0xe1781, RZ ;  /* 0x000e178100007824 */ /* 0x002fc600078e02ff */
[----:B------:R-:W-:-:S13]  /*05d0*/  ISETP.NE.AND P0, PT, R3, RZ, PT ;  /* 0x000000ff0300720c */ /* 0x000fda0003f05270 */
[----:B------:R-:W-:Y:S05]  /*05e0*/  @P0 BRA `(.L_x_10) ;  /* 0xfffffffc00f00947 */ /* 0x000fea000383ffff */
.L_x_9:
[----:B------:R-:W-:Y:S05]  /*05f0*/  BSYNC.RECONVERGENT B1 ;  /* 0x0000000000017941 */ /* 0x000fea0003800200 */
.L_x_8:
[----:B------:R-:W-:-:S13]  /*0600*/  ISETP.NE.AND P0, PT, R2, RZ, PT ;  /* 0x000000ff0200720c */ /* 0x000fda0003f05270 */
[----:B------:R-:W-:Y:S05]  /*0610*/  @!P0 BRA `(.L_x_7) ;  /* 0x0000000000148947 */ /* 0x000fea0003800000 */
[----:B------:R-:W-:-:S07]  /*0620*/  IMAD.MOV R2, RZ, RZ, -R2 ;  /* 0x000000ffff027224 */ /* 0x000fce00078e0a02 */
.L_x_14:
[----:B------:R-:W-:Y:S02]  /*0630*/  VIADD R2, R2, 0x1 ;  /* 0x0000000102027836 */ /* 0x000fe40000000000 */
[----:B-1----:R-:W-:-:S03]  /*0640*/  IMAD R0, R0, 0x1f, RZ ;  /* 0x0000001f00007824 */ /* 0x002fc600078e02ff */
[----:B------:R-:W-:-:S13]  /*0650*/  ISETP.NE.AND P0, PT, R2, RZ, PT ;  /* 0x000000ff0200720c */ /* 0x000fda0003f05270 */
[----:B------:R-:W-:Y:S05]  /*0660*/  @P0 BRA `(.L_x_14) ;  /* 0xfffffffc00f00947 */ /* 0x000fea000383ffff */
.L_x_7:
[----:B------:R-:W-:Y:S05]  /*0670*/  BSYNC.RECONVERGENT B0 ;  /* 0x0000000000007941 */ /* 0x000fea0003800200 */
.L_x_6:
[----:B------:R-:W0:Y:S01]  /*0680*/  S2R R4, SR_LANEID ;  /* 0x0000000000047919 */ /* 0x000e220000000000 */
[----:B-1----:R-:W1:Y:S08]  /*0690*/  REDUX.SUM UR8, R0 ;  /* 0x00000000000873c4 */ /* 0x002e70000000c000 */
[----:B------:R-:W2:Y:S01]  /*06a0*/  LDC.64 R2, c[0x0][0x380] ;  /* 0x0000e000ff027b82 */ /* 0x000ea20000000a00 */
[----:B------:R-:W-:Y:S01]  /*06b0*/  VOTEU.ANY UR4, UPT, PT ;  /* 0x0000000000047886 */ /* 0x000fe200038e0100 */
[----:B------:R-:W2:Y:S01]  /*06c0*/  S2R R5, SR_CTAID.X ;  /* 0x0000000000057919 */ /* 0x000ea20000002500 */
[----:B------:R-:W-:-:S06]  /*06d0*/  UFLO.U32 UR4, UR4 ;  /* 0x00000004000472bd */ /* 0x000fcc00080e0000 */
[----:B0-----:R-:W-:Y:S01]  /*06e0*/  ISETP.EQ.U32.AND P0, PT, R4, UR4, PT ;  /* 0x0000000404007c0c */ /* 0x001fe2000bf02070 */
[----:B--2---:R-:W-:-:S04]  /*06f0*/  IMAD.WIDE.U32 R2, R5, 0x4, R2 ;  /* 0x0000000405027825 */ /* 0x004fc800078e0002 */
[----:B-1----:R-:W-:-:S08]  /*0700*/  IMAD.U32 R5, RZ, RZ, UR8 ;  /* 0x00000008ff057e24 */ /* 0x002fd0000f8e00ff */
[----:B------:R-:W-:Y:S01]  /*0710*/  @P0 REDG.E.ADD.STRONG.GPU desc[UR6][R2.64], R5 ;  /* 0x000000050200098e */ /* 0x000fe2000c12e106 */
[----:B------:R-:W-:Y:S05]  /*0720*/  EXIT ;  /* 0x000000000000794d */ /* 0x000fea0003800000 */
        .weak           $__internal_0_$__cuda_sm3x_div_rn_noftz_f32_slowpath
        .type           $__internal_0_$__cuda_sm3x_div_rn_noftz_f32_slowpath,@function
        .size           $__internal_0_$__cuda_sm3x_div_rn_noftz_f32_slowpath,(.L_x_28 - $__internal_0_$__cuda_sm3x_div_rn_noftz_f32_slowpath)
$__internal_0_$__cuda_sm3x_div_rn_noftz_f32_slowpath:
[----:B------:R-:W-:Y:S01]  /*0730*/  SHF.R.U32.HI R5, RZ, 0x17, R7 ;  /* 0x00000017ff057819 */ /* 0x000fe20000011607 */
[----:B------:R-:W-:Y:S01]  /*0740*/  BSSY.RECONVERGENT B3, `(.L_x_15) ;  /* 0x0000064000037945 */ /* 0x000fe20003800200 */
[--C-:B------:R-:W-:Y:S01]  /*0750*/  SHF.R.U32.HI R3, RZ, 0x17, R0.reuse ;  /* 0x00000017ff037819 */ /* 0x100fe20000011600 */
[----:B------:R-:W-:Y:S01]  /*0760*/  IMAD.MOV.U32 R8, RZ, RZ, R0 ;  /* 0x000000ffff087224 */ /* 0x000fe200078e0000 */
[----:B------:R-:W-:Y:S02]  /*0770*/  LOP3.LUT R6, R5, 0xff, RZ, 0xc0, !PT ;  /* 0x000000ff05067812 */ /* 0x000fe400078ec0ff */
[----:B------:R-:W-:-:S03]  /*0780*/  LOP3.LUT R5, R3, 0xff, RZ, 0xc0, !PT ;  /* 0x000000ff03057812 */ /* 0x000fc600078ec0ff */
[----:B------:R-:W-:Y:S02]  /*0790*/  VIADD R11, R6, 0xffffffff ;  /* 0xffffffff060b7836 */ /* 0x000fe40000000000 */
[----:B------:R-:W-:-:S03]  /*07a0*/  VIADD R10, R5, 0xffffffff ;  /* 0xffffffff050a7836 */ /* 0x000fc60000000000 */
[----:B------:R-:W-:-:S04]  /*07b0*/  ISETP.GT.U32.AND P0, PT, R11, 0xfd, PT ;  /* 0x000000fd0b00780c */ /* 0x000fc80003f04070 */
[----:B------:R-:W-:-:S13]  /*07c0*/  ISETP.GT.U32.OR P0, PT, R10, 0xfd, P0 ;  /* 0x000000fd0a00780c */ /* 0x000fda0000704470 */
[----:B------:R-:W-:Y:S01]  /*07d0*/  @!P0 IMAD.MOV.U32 R9, RZ, RZ, RZ ;  /* 0x000000ffff098224 */ /* 0x000fe200078e00ff */
[----:B------:R-:W-:Y:S06]  /*07e0*/  @!P0 BRA `(.L_x_16) ;  /* 0x0000000000608947 */ /* 0x000fec0003800000 */
[----:B------:R-:W-:Y:S01]  /*07f0*/  FSETP.GTU.FTZ.AND P0, PT, |R0|, +INF , PT ;  /* 0x7f8000000000780b */ /* 0x000fe20003f1c200 */
[----:B------:R-:W-:Y:S01]  /*0800*/  IMAD.MOV.U32 R3, RZ, RZ, R7 ;  /* 0x000000ffff037224 */ /* 0x000fe200078e0007 */
[----:B------:R-:W-:-:S04]  /*0810*/  FSETP.GTU.FTZ.AND P1, PT, |R7|, +INF , PT ;  /* 0x7f8000000700780b */ /* 0x000fc80003f3c200 */
[----:B------:R-:W-:-:S13]  /*0820*/  PLOP3.LUT P0, PT, P0, P1, PT, 0xf8, 0x8f ;  /* 0x00000000008f781c */ /* 0x000fda0000703f70 */
[----:B------:R-:W-:Y:S05]  /*0830*/  @P0 BRA `(.L_x_17) ;  /* 0x00000004004c0947 */ /* 0x000fea0003800000 */
[----:B------:R-:W-:-:S13]  /*0840*/  LOP3.LUT P0, RZ, R7, 0x7fffffff, R8, 0xc8, !PT ;  /* 0x7fffffff07ff7812 */ /* 0x000fda000780c808 */
[----:B------:R-:W-:Y:S05]  /*0850*/  @!P0 BRA `(.L_x_18) ;  /* 0x00000004003c8947 */ /* 0x000fea0003800000 */
[C---:B------:R-:W-:Y:S02]  /*0860*/  FSETP.NEU.FTZ.AND P2, PT, |R0|.reuse, +INF , PT ;  /* 0x7f8000000000780b */ /* 0x040fe40003f5d200 */
[----:B------:R-:W-:Y:S02]  /*0870*/  FSETP.NEU.FTZ.AND P1, PT, |R3|, +INF , PT ;  /* 0x7f8000000300780b */ /* 0x000fe40003f3d200 */
[----:B------:R-:W-:-:S11]  /*0880*/  FSETP.NEU.FTZ.AND P0, PT, |R0|, +INF , PT ;  /* 0x7f8000000000780b */ /* 0x000fd60003f1d200 */
[----:B------:R-:W-:Y:S05]  /*0890*/  @!P1 BRA !P2, `(.L_x_18) ;  /* 0x00000004002c9947 */ /* 0x000fea0005000000 */
[----:B------:R-:W-:-:S04]  /*08a0*/  LOP3.LUT P2, RZ, R8, 0x7fffffff, RZ, 0xc0, !PT ;  /* 0x7fffffff08ff7812 */ /* 0x000fc8000784c0ff */
[----:B------:R-:W-:-:S13]  /*08b0*/  PLOP3.LUT P1, PT, P1, P2, PT, 0x2f, 0xf2 ;  /* 0x0000000000f2781c */ /* 0x000fda0000f24577 */
[----:B------:R-:W-:Y:S05]  /*08c0*/  @P1 BRA `(.L_x_19) ;  /* 0x0000000400181947 */ /* 0x000fea0003800000 */
[----:B------:R-:W-:-:S04]  /*08d0*/  LOP3.LUT P1, RZ, R7, 0x7fffffff, RZ, 0xc0, !PT ;  /* 0x7fffffff07ff7812 */ /* 0x000fc8000782c0ff */
[----:B------:R-:W-:-:S13]  /*08e0*/  PLOP3.LUT P0, PT, P0, P1, PT, 0x2f, 0xf2 ;  /* 0x0000000000f2781c */ /* 0x000fda0000702577 */
[----:B------:R-:W-:Y:S05]  /*08f0*/  @P0 BRA `(.L_x_20) ;  /* 0x0000000400000947 */ /* 0x000fea0003800000 */
[----:B------:R-:W-:Y:S02]  /*0900*/  ISETP.GE.AND P0, PT, R10, RZ, PT ;  /* 0x000000ff0a00720c */ /* 0x000fe40003f06270 */
[----:B------:R-:W-:-:S11]  /*0910*/  ISETP.GE.AND P1, PT, R11, RZ, PT ;  /* 0x000000ff0b00720c */ /* 0x000fd60003f26270 */
[----:B------:R-:W-:Y:S02]  /*0920*/  @P0 IMAD.MOV.U32 R9, RZ, RZ, RZ ;  /* 0x000000ffff090224 */ /* 0x000fe400078e00ff */
[----:B------:R-:W-:Y:S01]  /*0930*/  @!P0 FFMA R8, R0, 1.84467440737095516160e+19, RZ ;  /* 0x5f80000000088823 */ /* 0x000fe200000000ff */
[----:B------:R-:W-:Y:S02]  /*0940*/  @!P0 IMAD.MOV.U32 R9, RZ, RZ, -0x40 ;  /* 0xffffffc0ff098424 */ /* 0x000fe400078e00ff */
[----:B------:R-:W-:Y:S02]  /*0950*/  @!P1 FFMA R7, R3, 1.84467440737095516160e+19, RZ ;  /* 0x5f80000003079823 */ /* 0x000fe400000000ff */
[----:B------:R-:W-:-:S07]  /*0960*/  @!P1 VIADD R9, R9, 0x40 ;  /* 0x0000004009099836 */ /* 0x000fce0000000000 */
.L_x_16:
[----:B------:R-:W-:Y:S01]  /*0970*/  LEA R0, R6, 0xc0800000, 0x17 ;  /* 0xc080000006007811 */ /* 0x000fe200078eb8ff */
[----:B------:R-:W-:Y:S01]  /*0980*/  VIADD R5, R5, 0xffffff81 ;  /* 0xffffff8105057836 */ /* 0x000fe20000000000 */
[----:B------:R-:W-:Y:S03]  /*0990*/  BSSY.RECONVERGENT B4, `(.L_x_21) ;  /* 0x0000035000047945 */ /* 0x000fe60003800200 */
[----:B------:R-:W-:Y:S01]  /*09a0*/  IMAD.IADD R7, R7, 0x1, -R0 ;  /* 0x0000000107077824 */ /* 0x000fe200078e0a00 */
[C---:B------:R-:W-:Y:S01]  /*09b0*/  IADD3 R6, PT, PT, R5.reuse, 0x7f, -R6 ;  /* 0x0000007f05067810 */ /* 0x040fe20007ffe806 */
[----:B------:R-:W-:Y:S02]  /*09c0*/  IMAD R0, R5, -0x800000, R8 ;  /* 0xff80000005007824 */ /* 0x000fe400078e0208 */
[----:B------:R-:W0:Y:S01]  /*09d0*/  MUFU.RCP R3, R7 ;  /* 0x0000000700037308 */ /* 0x000e220000001000 */
[----:B------:R-:W-:Y:S01]  /*09e0*/  FADD.FTZ R11, -R7, -RZ ;  /* 0x800000ff070b7221 */ /* 0x000fe20000010100 */
[----:B------:R-:W-:-:S03]  /*09f0*/  IMAD.IADD R6, R6, 0x1, R9 ;  /* 0x0000000106067824 */ /* 0x000fc600078e0209 */
[----:B0-----:R-:W-:-:S04]  /*0a00*/  FFMA R10, R3, R11, 1 ;  /* 0x3f800000030a7423 */ /* 0x001fc8000000000b */
[----:B------:R-:W-:-:S04]  /*0a10*/  FFMA R10, R3, R10, R3 ;  /* 0x0000000a030a7223 */ /* 0x000fc80000000003 */
[----:B------:R-:W-:-:S04]  /*0a20*/  FFMA R3, R0, R10, RZ ;  /* 0x0000000a00037223 */ /* 0x000fc800000000ff */
[----:B------:R-:W-:-:S04]  /*0a30*/  FFMA R8, R11, R3, R0 ;  /* 0x000000030b087223 */ /* 0x000fc80000000000 */
[----:B------:R-:W-:-:S04]  /*0a40*/  FFMA R13, R10, R8, R3 ;  /* 0x000000080a0d7223 */ /* 0x000fc80000000003 */
[----:B------:R-:W-:-:S04]  /*0a50*/  FFMA R8, R11, R13, R0 ;  /* 0x0000000d0b087223 */ /* 0x000fc80000000000 */
[----:B------:R-:W-:-:S05]  /*0a60*/  FFMA R0, R10, R8, R13 ;  /* 0x000000080a007223 */ /* 0x000fca000000000d */
[----:B------:R-:W-:-:S04]  /*0a70*/  SHF.R.U32.HI R3, RZ, 0x17, R0 ;  /* 0x00000017ff037819 */ /* 0x000fc80000011600 */
[----:B------:R-:W-:-:S05]  /*0a80*/  LOP3.LUT R3, R3, 0xff, RZ, 0xc0, !PT ;  /* 0x000000ff03037812 */ /* 0x000fca00078ec0ff */
[----:B------:R-:W-:-:S04]  /*0a90*/  IMAD.IADD R7, R3, 0x1, R6 ;  /* 0x0000000103077824 */ /* 0x000fc800078e0206 */
[----:B------:R-:W-:-:S05]  /*0aa0*/  VIADD R3, R7, 0xffffffff ;  /* 0xffffffff07037836 */ /* 0x000fca0000000000 */
[----:B------:R-:W-:-:S13]  /*0ab0*/  ISETP.GE.U32.AND P0, PT, R3, 0xfe, PT ;  /* 0x000000fe0300780c */ /* 0x000fda0003f06070 */
[----:B------:R-:W-:Y:S05]  /*0ac0*/  @!P0 BRA `(.L_x_22) ;  /* 0x0000000000808947 */ /* 0x000fea0003800000 */
[----:B------:R-:W-:-:S13]  /*0ad0*/  ISETP.GT.AND P0, PT, R7, 0xfe, PT ;  /* 0x000000fe0700780c */ /* 0x000fda0003f04270 */
[----:B------:R-:W-:Y:S05]  /*0ae0*/  @P0 BRA `(.L_x_23) ;  /* 0x00000000006c0947 */ /* 0x000fea0003800000 */
[----:B------:R-:W-:-:S13]  /*0af0*/  ISETP.GE.AND P0, PT, R7, 0x1, PT ;  /* 0x000000010700780c */ /* 0x000fda0003f06270 */
[----:B------:R-:W-:Y:S05]  /*0b00*/  @P0 BRA `(.L_x_24) ;  /* 0x0000000000740947 */ /* 0x000fea0003800000 */
[----:B------:R-:W-:Y:S02]  /*0b10*/  ISETP.GE.AND P0, PT, R7, -0x18, PT ;  /* 0xffffffe80700780c */ /* 0x000fe40003f06270 */
[----:B------:R-:W-:-:S11]  /*0b20*/  LOP3.LUT R0, R0, 0x80000000, RZ, 0xc0, !PT ;  /* 0x8000000000007812 */ /* 0x000fd600078ec0ff */
[----:B------:R-:W-:Y:S05]  /*0b30*/  @!P0 BRA `(.L_x_24) ;  /* 0x0000000000688947 */ /* 0x000fea0003800000 */
[CCC-:B------:R-:W-:Y:S01]  /*0b40*/  FFMA.RZ R3, R10.reuse, R8.reuse, R13.reuse ;  /* 0x000000080a037223 */ /* 0x1c0fe2000000c00d */
[CCC-:B------:R-:W-:Y:S01]  /*0b50*/  FFMA.RM R6, R10.reuse, R8.reuse, R13.reuse ;  /* 0x000000080a067223 */ /* 0x1c0fe2000000400d */
[C---:B------:R-:W-:Y:S02]  /*0b60*/  ISETP.NE.AND P2, PT, R7.reuse, RZ, PT ;  /* 0x000000ff0700720c */ /* 0x040fe40003f45270 */
[----:B------:R-:W-:Y:S02]  /*0b70*/  ISETP.NE.AND P1, PT, R7, RZ, PT ;  /* 0x000000ff0700720c */ /* 0x000fe40003f25270 */
[----:B------:R-:W-:Y:S01]  /*0b80*/  LOP3.LUT R5, R3, 0x7fffff, RZ, 0xc0, !PT ;  /* 0x007fffff03057812 */ /* 0x000fe200078ec0ff */
[----:B------:R-:W-:Y:S01]  /*0b90*/  FFMA.RP R3, R10, R8, R13 ;  /* 0x000000080a037223 */ /* 0x000fe2000000800d */
[----:B------:R-:W-:Y:S02]  /*0ba0*/  VIADD R8, R7, 0x20 ;  /* 0x0000002007087836 */ /* 0x000fe40000000000 */
[----:B------:R-:W-:Y:S01]  /*0bb0*/  LOP3.LUT R5, R5, 0x800000, RZ, 0xfc, !PT ;  /* 0x0080000005057812 */ /* 0x000fe200078efcff */
[----:B------:R-:W-:Y:S01]  /*0bc0*/  IMAD.MOV R7, RZ, RZ, -R7 ;  /* 0x000000ffff077224 */ /* 0x000fe200078e0a07 */
[----:B------:R-:W-:-:S02]  /*0bd0*/  FSETP.NEU.FTZ.AND P0, PT, R3, R6, PT ;  /* 0x000000060300720b */ /* 0x000fc40003f1d000 */
[----:B------:R-:W-:Y:S02]  /*0be0*/  SHF.L.U32 R8, R5, R8, RZ ;  /* 0x0000000805087219 */ /* 0x000fe400000006ff */
[----:B------:R-:W-:Y:S02]  /*0bf0*/  SEL R6, R7, RZ, P2 ;  /* 0x000000ff07067207 */ /* 0x000fe40001000000 */
[----:B------:R-:W-:Y:S02]  /*0c00*/  ISETP.NE.AND P1, PT, R8, RZ, P1 ;  /* 0x000000ff0800720c */ /* 0x000fe40000f25270 */
[----:B------:R-:W-:Y:S02]  /*0c10*/  SHF.R.U32.HI R6, RZ, R6, R5 ;  /* 0x00000006ff067219 */ /* 0x000fe40000011605 */
[----:B------:R-:W-:Y:S02]  /*0c20*/  PLOP3.LUT P0, PT, P0, P1, PT, 0xf8, 0x8f ;  /* 0x00000000008f781c */ /* 0x000fe40000703f70 */
[----:B------:R-:W-:-:S02]  /*0c30*/  SHF.R.U32.HI R8, RZ, 0x1, R6 ;  /* 0x00000001ff087819 */ /* 0x000fc40000011606 */
[----:B------:R-:W-:-:S04]  /*0c40*/  SEL R3, RZ, 0x1, !P0 ;  /* 0x00000001ff037807 */ /* 0x000fc80004000000 */
[----:B------:R-:W-:-:S04]  /*0c50*/  LOP3.LUT R3, R3, 0x1, R8, 0xf8, !PT ;  /* 0x0000000103037812 */ /* 0x000fc800078ef808 */
[----:B------:R-:W-:-:S05]  /*0c60*/  LOP3.LUT R3, R3, R6, RZ, 0xc0, !PT ;  /* 0x0000000603037212 */ /* 0x000fca00078ec0ff */
[----:B------:R-:W-:-:S05]  /*0c70*/  IMAD.IADD R3, R8, 0x1, R3 ;  /* 0x0000000108037824 */ /* 0x000fca00078e0203 */
[----:B------:R-:W-:Y:S01]  /*0c80*/  LOP3.LUT R0, R3, R0, RZ, 0xfc, !PT ;  /* 0x0000000003007212 */ /* 0x000fe200078efcff */
[----:B------:R-:W-:Y:S06]  /*0c90*/  BRA `(.L_x_24) ;  /* 0x0000000000107947 */ /* 0x000fec0003800000 */
.L_x_23:
[----:B------:R-:W-:-:S04]  /*0ca0*/  LOP3.LUT R0, R0, 0x80000000, RZ, 0xc0, !PT ;  /* 0x8000000000007812 */ /* 0x000fc800078ec0ff */
[----:B------:R-:W-:Y:S01]  /*0cb0*/  LOP3.LUT R0, R0, 0x7f800000, RZ, 0xfc, !PT ;  /* 0x7f80000000007812 */ /* 0x000fe200078efcff */
[----:B------:R-:W-:Y:S06]  /*0cc0*/  BRA `(.L_x_24) ;  /* 0x0000000000047947 */ /* 0x000fec0003800000 */
.L_x_22:
[----:B------:R-:W-:-:S07]  /*0cd0*/  IMAD R0, R6, 0x800000, R0 ;  /* 0x0080000006007824 */ /* 0x000fce00078e0200 */
.L_x_24:
[----:B------:R-:W-:Y:S05]  /*0ce0*/  BSYNC.RECONVERGENT B4 ;  /* 0x0000000000047941 */ /* 0x000fea0003800200 */
.L_x_21:
[----:B------:R-:W-:Y:S05]  /*0cf0*/  BRA `(.L_x_25) ;  /* 0x0000000000207947 */ /* 0x000fea0003800000 */
.L_x_20:
[----:B------:R-:W-:-:S04]  /*0d00*/  LOP3.LUT R0, R7, 0x80000000, R8, 0x48, !PT ;  /* 0x8000000007007812 */ /* 0x000fc800078e4808 */
[----:B------:R-:W-:Y:S01]  /*0d10*/  LOP3.LUT R0, R0, 0x7f800000, RZ, 0xfc, !PT ;  /* 0x7f80000000007812 */ /* 0x000fe200078efcff */
[----:B------:R-:W-:Y:S06]  /*0d20*/  BRA `(.L_x_25) ;  /* 0x0000000000147947 */ /* 0x000fec0003800000 */
.L_x_19:
[----:B------:R-:W-:Y:S01]  /*0d30*/  LOP3.LUT R0, R7, 0x80000000, R8, 0x48, !PT ;  /* 0x8000000007007812 */ /* 0x000fe200078e4808 */
[----:B------:R-:W-:Y:S06]  /*0d40*/  BRA `(.L_x_25) ;  /* 0x00000000000c7947 */ /* 0x000fec0003800000 */
.L_x_18:
[----:B------:R-:W0:Y:S01]  /*0d50*/  MUFU.RSQ R0, -QNAN ;  /* 0xffc0000000007908 */ /* 0x000e220000001400 */
[----:B------:R-:W-:Y:S05]  /*0d60*/  BRA `(.L_x_25) ;  /* 0x0000000000047947 */ /* 0x000fea0003800000 */
.L_x_17:
[----:B------:R-:W-:-:S07]  /*0d70*/  FADD.FTZ R0, R0, R3 ;  /* 0x0000000300007221 */ /* 0x000fce0000010000 */
.L_x_25:
[----:B------:R-:W-:Y:S05]  /*0d80*/  BSYNC.RECONVERGENT B3 ;  /* 0x0000000000037941 */ /* 0x000fea0003800200 */
.L_x_15:
[----:B------:R-:W-:-:S04]  /*0d90*/  IMAD.MOV.U32 R5, RZ, RZ, 0x0 ;  /* 0x00000000ff057424 */ /* 0x000fc800078e00ff */
[----:B0-----:R-:W-:Y:S05]  /*0da0*/  RET.REL.NODEC R4 `(_Z21calcCoordAndHashFloatPjiPfiPii) ;  /* 0xfffffff004947950 */ /* 0x001fea0003c3ffff */
.L_x_26:
[----:B------:R-:W-:-:S00]  /*0db0*/  BRA `(.L_x_26) ;  /* 0xfffffffc00fc7947 */ /* 0x000fc0000383ffff */
[----:B------:R-:W-:-:S00]  /*0dc0*/  NOP ;  /* 0x0000000000007918 */ /* 0x000fc00000000000 */
        /* <DEDUP_REMOVED lines=11> */
.L_x_28:


//--------------------- .text._Z9shiftHashPji     --------------------------
	.section	.text._Z9shiftHashPji,"ax",@progbits
	.align	128
        .global         _Z9shiftHashPji
        .type           _Z9shiftHashPji,@function
        .size           _Z9shiftHashPji,(.L_x_30 - _Z9shiftHashPji)
        .other          _Z9shiftHashPji,@"STO_CUDA_ENTRY STV_DEFAULT"
_Z9shiftHashPji:
.text._Z9shiftHashPji:
[----:B------:R-:W-:Y:S01]  /*0000*/  LDC R1, c[0x0][0x37c] ;  /* 0x0000df00ff017b82 */ /* 0x000fe20000000800 */
[----:B------:R-:W0:Y:S07]  /*0010*/  S2R R5, SR_TID.X ;  /* 0x0000000000057919 */ /* 0x000e2e0000002100 */
[----:B------:R-:W0:Y:S01]  /*0020*/  LDC.64 R2, c[0x0][0x380] ;  /* 0x0000e000ff027b82 */ /* 0x000e220000000a00 */
[----:B------:R-:W1:Y:S01]  /*0030*/  LDCU.64 UR4, c[0x0][0x358] ;  /* 0x00006b00ff0477ac */ /* 0x000e620008000a00 */
[----:B------:R-:W2:Y:S01]  /*0040*/  LDCU UR6, c[0x0][0x388] ;  /* 0x00007100ff0677ac */ /* 0x000ea20008000800 */
[----:B0-----:R-:W-:-:S05]  /*0050*/  IMAD.WIDE.U32 R2, R5, 0x4, R2 ;  /* 0x0000000405027825 */ /* 0x001fca00078e0002 */
[----:B-1----:R-:W3:Y:S01]  /*0060*/  LDG.E R0, desc[UR4][R2.64] ;  /* 0x0000000402007981 */ /* 0x002ee2000c1e1900 */
[----:B--2---:R-:W0:Y:S01]  /*0070*/  I2F.U32.RP R8, UR6 ;  /* 0x0000000600087d06 */ /* 0x004e220008209000 */
[----:B------:R-:W-:-:S07]  /*0080*/  ISETP.NE.U32.AND P1, PT, RZ, UR6, PT ;  /* 0x00000006ff007c0c */ /* 0x000fce000bf25070 */
[----:B0-----:R-:W0:Y:S02]  /*0090*/  MUFU.RCP R8, R8 ;  /* 0x0000000800087308 */ /* 0x001e240000001000 */
[----:B0-----:R-:W-:-:S06]  /*00a0*/  VIADD R5, R8, 0xffffffe ;  /* 0x0ffffffe08057836 */ /* 0x001fcc0000000000 */
[----:B------:R-:W0:Y:S02]  /*00b0*/  F2I.FTZ.U32.TRUNC.NTZ R5, R5 ;  /* 0x0000000500057305 */ /* 0x000e24000021f000 */
[----:B0-----:R-:W-:-:S04]  /*00c0*/  IMAD.MOV R9, RZ, RZ, -R5 ;  /* 0x000000ffff097224 */ /* 0x001fc800078e0a05 */
[----:B------:R-:W-:Y:S01]  /*00d0*/  IMAD R9, R9, UR6, RZ ;  /* 0x0000000609097c24 */ /* 0x000fe2000f8e02ff */
[--C-:B---3--:R-:W-:Y:S02]  /*00e0*/  SHF.R.U32.HI R7, RZ, 0x14, R0.reuse ;  /* 0x00000014ff077819 */ /* 0x108fe40000011600 */
[----:B------:R-:W-:-:S04]  /*00f0*/  SHF.R.U32.HI R4, RZ, 0xc, R0 ;  /* 0x0000000cff047819 */ /* 0x000fc80000011600 */
[----:B------:R-:W-:Y:S01]  /*0100*/  LOP3.LUT R7, R0, R4, R7, 0x96, !PT ;  /* 0x0000000400077212 */ /* 0x000fe200078e9607 */
[----:B------:R-:W-:-:S03]  /*0110*/  IMAD.MOV.U32 R4, RZ, RZ, RZ ;  /* 0x000000ffff047224 */ /* 0x000fc600078e00ff */
[----:B------:R-:W-:Y:S01]  /*0120*/  SHF.R.U32.HI R0, RZ, 0x7, R7 ;  /* 0x00000007ff007819 */ /* 0x000fe20000011607 */
[----:B------:R-:W-:Y:S01]  /*0130*/  IMAD.HI.U32 R9, R5, R9, R4 ;  /* 0x0000000905097227 */ /* 0x000fe200078e0004 */
[----:B------:R-:W-:-:S04]  /*0140*/  SHF.R.U32.HI R6, RZ, 0x4, R7 ;  /* 0x00000004ff067819 */ /* 0x000fc80000011607 */
[----:B------:R-:W-:-:S05]  /*0150*/  LOP3.LUT R0, R7, R6, R0, 0x96, !PT ;  /* 0x0000000607007212 */ /* 0x000fca00078e9600 */
[----:B------:R-:W-:-:S05]  /*0160*/  IMAD.HI.U32 R9, R9, R0, RZ ;  /* 0x0000000009097227 */ /* 0x000fca00078e00ff */
[----:B------:R-:W-:-:S05]  /*0170*/  IADD3 R9, PT, PT, -R9, RZ, RZ ;  /* 0x000000ff09097210 */ /* 0x000fca0007ffe1ff */
[----:B------:R-:W-:-:S05]  /*0180*/  IMAD R5, R9, UR6, R0 ;  /* 0x0000000609057c24 */ /* 0x000fca000f8e0200 */
[----:B------:R-:W-:-:S13]  /*0190*/  ISETP.GE.U32.AND P0, PT, R5, UR6, PT ;  /* 0x0000000605007c0c */ /* 0x000fda000bf06070 */
[----:B------:R-:W-:-:S05]  /*01a0*/  @P0 VIADD R5, R5, -UR6 ;  /* 0x8000000605050c36 */ /* 0x000fca0008000000 */
[----:B------:R-:W-:-:S13]  /*01b0*/  ISETP.GE.U32.AND P0, PT, R5, UR6, PT ;  /* 0x0000000605007c0c */ /* 0x000fda000bf06070 */
[----:B------:R-:W-:Y:S02]  /*01c0*/  @P0 IADD3 R5, PT, PT, R5, -UR6, RZ ;  /* 0x8000000605050c10 */ /* 0x000fe4000fffe0ff */
[----:B------:R-:W-:-:S05]  /*01d0*/  @!P1 LOP3.LUT R5, RZ, UR6, RZ, 0x33, !PT ;  /* 0x00000006ff059c12 */ /* 0x000fca000f8e33ff */
[----:B------:R-:W-:Y:S01]  /*01e0*/  STG.E desc[UR4][R2.64], R5 ;  /* 0x0000000502007986 */ /* 0x000fe2000c101904 */
[----:B------:R-:W-:Y:S05]  /*01f0*/  EXIT ;  /* 0x000000000000794d */ /* 0x000fea0003800000 */
.L_x_27:
        /* <DEDUP_REMOVED lines=16> */
.L_x_30:


//--------------------- .nv.shared.reserved.0     --------------------------
	.section	.nv.shared.reserved.0,"aw",@nobits
	.weak		__nv_reservedSMEM_offset_0_alias
	.size		__nv_reservedSMEM_offset_0_alias, 0, 64
	.other		__nv_reservedSMEM_offset_0_alias,@"STO_CUDA_RESERVED_SHARED STV_DEFAULT"
__nv_reservedSMEM_offset_0_alias:
	.zero		0
	.zero		64


//--------------------- .nv.constant0._Z21calcCoordAndHashFloatPjiPfiPii --------------------------
	.section	.nv.constant0._Z21calcCoordAndHashFloatPjiPfiPii,"a",@progbits
	.sectionflags	@""
	.align	4
.nv.constant0._Z21calcCoordAndHashFloatPjiPfiPii:
	.zero		940


//--------------------- .nv.constant0._Z9shiftHashPji --------------------------
	.section	.nv.constant0._Z9shiftHashPji,"a",@progbits
	.sectionflags	@""
	.align	4
.nv.constant0._Z9shiftHashPji:
	.zero		908


//--------------------- SYMBOLS --------------------------

	.type		.nv.reservedSmem.offset0,@object
	.size		.nv.reservedSmem.offset0,0x4
